	.headerflags	@"EF_CUDA_TEXMODE_UNIFIED EF_CUDA_64BIT_ADDRESS EF_CUDA_ACCELERATORS EF_CUDA_SM90 EF_CUDA_VIRTUAL_SM(EF_CUDA_SM90)"
	.elftype	@"ET_EXEC"


//--------------------- .nv.info                  --------------------------
	.section	.nv.info,"",@"SHT_CUDA_INFO"
	.align	4


	//----- nvinfo : EIATTR_REGCOUNT
	.align		4
        /*0000*/ 	.byte	0x04, 0x2f
        /*0002*/ 	.short	(.L_1 - .L_0)
	.align		4
.L_0:
        /*0004*/ 	.word	index@(triton_poi_fused_arange_2)
        /*0008*/ 	.word	0x00000008


	//----- nvinfo : EIATTR_MIN_STACK_SIZE
	.align		4
.L_1:
        /*000c*/ 	.byte	0x04, 0x12
        /*000e*/ 	.short	(.L_3 - .L_2)
	.align		4
.L_2:
        /*0010*/ 	.word	index@(triton_poi_fused_arange_2)
        /*0014*/ 	.word	0x00000000


	//----- nvinfo : EIATTR_FRAME_SIZE
	.align		4
.L_3:
        /*0018*/ 	.byte	0x04, 0x11
        /*001a*/ 	.short	(.L_5 - .L_4)
	.align		4
.L_4:
        /*001c*/ 	.word	index@(triton_poi_fused_arange_2)
        /*0020*/ 	.word	0x00000000


	//----- nvinfo : EIATTR_MIN_STACK_SIZE
	.align		4
.L_5:
        /*0024*/ 	.byte	0x04, 0x12
        /*0026*/ 	.short	(.L_7 - .L_6)
	.align		4
.L_6:
        /*0028*/ 	.word	index@(triton_poi_fused_arange_2)
        /*002c*/ 	.word	0x00000000
.L_7:


//--------------------- .nv.info.triton_poi_fused_arange_2 --------------------------
	.section	.nv.info.triton_poi_fused_arange_2,"",@"SHT_CUDA_INFO"
	.sectionflags	@""
	.align	4


	//----- nvinfo : EIATTR_CUDA_API_VERSION
	.align		4
        /*0000*/ 	.byte	0x04, 0x37
        /*0002*/ 	.short	(.L_9 - .L_8)
.L_8:
        /*0004*/ 	.word	0x0000007c


	//----- nvinfo : EIATTR_KPARAM_INFO
	.align		4
.L_9:
        /*0008*/ 	.byte	0x04, 0x17
        /*000a*/ 	.short	(.L_11 - .L_10)
.L_10:
        /*000c*/ 	.word	0x00000000
        /*0010*/ 	.short	0x0001
        /*0012*/ 	.short	0x0008
        /*0014*/ 	.byte	0x00, 0xf0, 0x11, 0x00


	//----- nvinfo : EIATTR_KPARAM_INFO
	.align		4
.L_11:
        /*0018*/ 	.byte	0x04, 0x17
        /*001a*/ 	.short	(.L_13 - .L_12)
.L_12:
        /*001c*/ 	.word	0x00000000
        /*0020*/ 	.short	0x0000
        /*0022*/ 	.short	0x0000
        /*0024*/ 	.byte	0x00, 0xf4, 0x21, 0x00


	//----- nvinfo : EIATTR_SPARSE_MMA_MASK
	.align		4
.L_13:
        /*0028*/ 	.byte	0x03, 0x50
        /*002a*/ 	.short	0x0000


	//----- nvinfo : EIATTR_MAXREG_COUNT
	.align		4
        /*002c*/ 	.byte	0x03, 0x1b
        /*002e*/ 	.short	0x00ff


	//----- nvinfo : EIATTR_EXIT_INSTR_OFFSETS
	.align		4
        /*0030*/ 	.byte	0x04, 0x1c
        /*0032*/ 	.short	(.L_15 - .L_14)


	//   ....[0]....
.L_14:
        /*0034*/ 	.word	0x000000a0


	//   ....[1]....
        /*0038*/ 	.word	0x000000d0


	//----- nvinfo : EIATTR_REQNTID
	.align		4
.L_15:
        /*003c*/ 	.byte	0x04, 0x10
        /*003e*/ 	.short	(.L_17 - .L_16)
.L_16:
        /*0040*/ 	.word	0x00000020
        /*0044*/ 	.word	0x00000001
        /*0048*/ 	.word	0x00000001


	//----- nvinfo : EIATTR_CBANK_PARAM_SIZE
	.align		4
.L_17:
        /*004c*/ 	.byte	0x03, 0x19
        /*004e*/ 	.short	0x000c


	//----- nvinfo : EIATTR_PARAM_CBANK
	.align		4
        /*0050*/ 	.byte	0x04, 0x0a
        /*0052*/ 	.short	(.L_19 - .L_18)
	.align		4
.L_18:
        /*0054*/ 	.word	index@(.nv.constant0.triton_poi_fused_arange_2)
        /*0058*/ 	.short	0x0210
        /*005a*/ 	.short	0x000c


	//----- nvinfo : EIATTR_SW_WAR
	.align		4
.L_19:
        /*005c*/ 	.byte	0x04, 0x36
        /*005e*/ 	.short	(.L_21 - .L_20)
.L_20:
        /*0060*/ 	.word	0x00000008
.L_21:


//--------------------- .nv.callgraph             --------------------------
	.section	.nv.callgraph,"",@"SHT_CUDA_CALLGRAPH"
	.align	4
	.sectionentsize	8
	.align		4
        /*0000*/ 	.word	0x00000000
	.align		4
        /*0004*/ 	.word	0xffffffff
	.align		4
        /*0008*/ 	.word	0x00000000
	.align		4
        /*000c*/ 	.word	0xfffffffe
	.align		4
        /*0010*/ 	.word	0x00000000
	.align		4
        /*0014*/ 	.word	0xfffffffd
	.align		4
        /*0018*/ 	.word	0x00000000
	.align		4
        /*001c*/ 	.word	0xfffffffc


//--------------------- .text.triton_poi_fused_arange_2 --------------------------
	.section	.text.triton_poi_fused_arange_2,"ax",@progbits
	.align	128
        .global         triton_poi_fused_arange_2
        .type           triton_poi_fused_arange_2,@function
        .size           triton_poi_fused_arange_2,(.L_x_1 - triton_poi_fused_arange_2)
        .other          triton_poi_fused_arange_2,@"STO_CUDA_ENTRY STV_DEFAULT"
triton_poi_fused_arange_2:
.text.triton_poi_fused_arange_2:
[----:B------:R-:W0:Y:S02]  /*0000*/  LDC R1, c[0x0][0x28] ;  /* 0x00000a00ff017b82 */ /* 0x000e240000000800 */
[----:B------:R-:W1:Y:S01]  /*0010*/  S2R R0, SR_TID.X ;  /* 0x0000000000007919 */ /* 0x000e620000002100 */
[----:B------:R-:W2:Y:S01]  /*0020*/  LDC.64 R4, c[0x0][0x210] ;  /* 0x00008400ff047b82 */ /* 0x000ea20000000a00 */
[----:B------:R-:W3:Y:S01]  /*0030*/  S2R R3, SR_CTAID.X ;  /* 0x0000000000037919 */ /* 0x000ee20000002500 */
[C---:B-1----:R-:W-:Y:S02]  /*0040*/  LOP3.LUT R2, R0.reuse, 0x3, RZ, 0xc0, !PT ;  /* 0x0000000300027812 */ /* 0x042fe400078ec0ff */
[----:B------:R-:W-:-:S03]  /*0050*/  LOP3.LUT P0, RZ, R0, 0x1c, RZ, 0xc0, !PT ;  /* 0x0000001c00ff7812 */ /* 0x000fc6000780c0ff */
[----:B---3--:R-:W-:-:S04]  /*0060*/  IMAD R2, R3, 0x4, R2 ;  /* 0x0000000403027824 */ /* 0x008fc800078e0202 */
[C---:B--2---:R-:W-:Y:S01]  /*0070*/  IMAD.WIDE R4, R2.reuse, 0x8, R4 ;  /* 0x0000000802047825 */ /* 0x044fe200078e0204 */
[----:B------:R-:W-:Y:S02]  /*0080*/  ISETP.LT.AND P0, PT, R2, 0x4, !P0 ;  /* 0x000000040200780c */ /* 0x000fe40004701270 */
[----:B------:R-:W-:-:S11]  /*0090*/  SHF.R.S32.HI R3, RZ, 0x1f, R2 ;  /* 0x0000001fff037819 */ /* 0x000fd60000011402 */
[----:B------:R-:W-:Y:S05]  /*00a0*/  @!P0 EXIT ;  /* 0x000000000000894d */ /* 0x000fea0003800000 */
[----:B------:R-:W-:Y:S02]  /*00b0*/  ULDC.64 UR4, c[0x0][0x208] ;  /* 0x0000820000047ab9 */ /* 0x000fe40000000a00 */
[----:B------:R-:W-:Y:S01]  /*00c0*/  STG.E.64 desc[UR4][R4.64], R2 ;  /* 0x0000000204007986 */ /* 0x000fe2000c101b04 */
[----:B------:R-:W-:Y:S05]  /*00d0*/  EXIT ;  /* 0x000000000000794d */ /* 0x000fea0003800000 */
.L_x_0:
[----:B------:R-:W-:-:S00]  /*00e0*/  BRA `(.L_x_0) ;  /* 0xfffffffc00fc7947 */ /* 0x000fc0000383ffff */
[----:B------:R-:W-:-:S00]  /*00f0*/  NOP ;  /* 0x0000000000007918 */ /* 0x000fc00000000000 */
        /* <DEDUP_REMOVED lines=8> */
.L_x_1:


//--------------------- .nv.constant0.triton_poi_fused_arange_2 --------------------------
	.section	.nv.constant0.triton_poi_fused_arange_2,"a",@progbits
	.sectionflags	@""
	.align	4
.nv.constant0.triton_poi_fused_arange_2:
	.zero		540
